	.headerflags	@"EF_CUDA_TEXMODE_UNIFIED EF_CUDA_64BIT_ADDRESS EF_CUDA_ACCELERATORS EF_CUDA_SM90 EF_CUDA_VIRTUAL_SM(EF_CUDA_SM90)"
	.elftype	@"ET_EXEC"


//--------------------- .nv.info                  --------------------------
	.section	.nv.info,"",@"SHT_CUDA_INFO"
	.align	4


	//----- nvinfo : EIATTR_REGCOUNT
	.align		4
        /*0000*/ 	.byte	0x04, 0x2f
        /*0002*/ 	.short	(.L_1 - .L_0)
	.align		4
.L_0:
        /*0004*/ 	.word	index@(triton_poi_fused_add_hardtanh_mul_0)
        /*0008*/ 	.word	0x0000000c


	//----- nvinfo : EIATTR_MIN_STACK_SIZE
	.align		4
.L_1:
        /*000c*/ 	.byte	0x04, 0x12
        /*000e*/ 	.short	(.L_3 - .L_2)
	.align		4
.L_2:
        /*0010*/ 	.word	index@(triton_poi_fused_add_hardtanh_mul_0)
        /*0014*/ 	.word	0x00000000


	//----- nvinfo : EIATTR_FRAME_SIZE
	.align		4
.L_3:
        /*0018*/ 	.byte	0x04, 0x11
        /*001a*/ 	.short	(.L_5 - .L_4)
	.align		4
.L_4:
        /*001c*/ 	.word	index@(triton_poi_fused_add_hardtanh_mul_0)
        /*0020*/ 	.word	0x00000000


	//----- nvinfo : EIATTR_MIN_STACK_SIZE
	.align		4
.L_5:
        /*0024*/ 	.byte	0x04, 0x12
        /*0026*/ 	.short	(.L_7 - .L_6)
	.align		4
.L_6:
        /*0028*/ 	.word	index@(triton_poi_fused_add_hardtanh_mul_0)
        /*002c*/ 	.word	0x00000000
.L_7:


//--------------------- .nv.info.triton_poi_fused_add_hardtanh_mul_0 --------------------------
	.section	.nv.info.triton_poi_fused_add_hardtanh_mul_0,"",@"SHT_CUDA_INFO"
	.sectionflags	@""
	.align	4


	//----- nvinfo : EIATTR_CUDA_API_VERSION
	.align		4
        /*0000*/ 	.byte	0x04, 0x37
        /*0002*/ 	.short	(.L_9 - .L_8)
.L_8:
        /*0004*/ 	.word	0x0000007c


	//----- nvinfo : EIATTR_KPARAM_INFO
	.align		4
.L_9:
        /*0008*/ 	.byte	0x04, 0x17
        /*000a*/ 	.short	(.L_11 - .L_10)
.L_10:
        /*000c*/ 	.word	0x00000000
        /*0010*/ 	.short	0x0002
        /*0012*/ 	.short	0x0010
        /*0014*/ 	.byte	0x00, 0xf0, 0x11, 0x00


	//----- nvinfo : EIATTR_KPARAM_INFO
	.align		4
.L_11:
        /*0018*/ 	.byte	0x04, 0x17
        /*001a*/ 	.short	(.L_13 - .L_12)
.L_12:
        /*001c*/ 	.word	0x00000000
        /*0020*/ 	.short	0x0001
        /*0022*/ 	.short	0x0008
        /*0024*/ 	.byte	0x00, 0xf4, 0x21, 0x00


	//----- nvinfo : EIATTR_KPARAM_INFO
	.align		4
.L_13:
        /*0028*/ 	.byte	0x04, 0x17
        /*002a*/ 	.short	(.L_15 - .L_14)
.L_14:
        /*002c*/ 	.word	0x00000000
        /*0030*/ 	.short	0x0000
        /*0032*/ 	.short	0x0000
        /*0034*/ 	.byte	0x00, 0xf4, 0x21, 0x00


	//----- nvinfo : EIATTR_SPARSE_MMA_MASK
	.align		4
.L_15:
        /*0038*/ 	.byte	0x03, 0x50
        /*003a*/ 	.short	0x0000


	//----- nvinfo : EIATTR_MAXREG_COUNT
	.align		4
        /*003c*/ 	.byte	0x03, 0x1b
        /*003e*/ 	.short	0x00ff


	//----- nvinfo : EIATTR_EXIT_INSTR_OFFSETS
	.align		4
        /*0040*/ 	.byte	0x04, 0x1c
        /*0042*/ 	.short	(.L_17 - .L_16)


	//   ....[0]....
.L_16:
        /*0044*/ 	.word	0x000001f0


	//   ....[1]....
        /*0048*/ 	.word	0x00000210


	//----- nvinfo : EIATTR_REQNTID
	.align		4
.L_17:
        /*004c*/ 	.byte	0x04, 0x10
        /*004e*/ 	.short	(.L_19 - .L_18)
.L_18:
        /*0050*/ 	.word	0x00000080
        /*0054*/ 	.word	0x00000001
        /*0058*/ 	.word	0x00000001


	//----- nvinfo : EIATTR_CRS_STACK_SIZE
	.align		4
.L_19:
        /*005c*/ 	.byte	0x04, 0x1e
        /*005e*/ 	.short	(.L_21 - .L_20)
.L_20:
        /*0060*/ 	.word	0x00000000


	//----- nvinfo : EIATTR_CBANK_PARAM_SIZE
	.align		4
.L_21:
        /*0064*/ 	.byte	0x03, 0x19
        /*0066*/ 	.short	0x0014


	//----- nvinfo : EIATTR_PARAM_CBANK
	.align		4
        /*0068*/ 	.byte	0x04, 0x0a
        /*006a*/ 	.short	(.L_23 - .L_22)
	.align		4
.L_22:
        /*006c*/ 	.word	index@(.nv.constant0.triton_poi_fused_add_hardtanh_mul_0)
        /*0070*/ 	.short	0x0210
        /*0072*/ 	.short	0x0014


	//----- nvinfo : EIATTR_SW_WAR
	.align		4
.L_23:
        /*0074*/ 	.byte	0x04, 0x36
        /*0076*/ 	.short	(.L_25 - .L_24)
.L_24:
        /*0078*/ 	.word	0x00000008
.L_25:


//--------------------- .nv.callgraph             --------------------------
	.section	.nv.callgraph,"",@"SHT_CUDA_CALLGRAPH"
	.align	4
	.sectionentsize	8
	.align		4
        /*0000*/ 	.word	0x00000000
	.align		4
        /*0004*/ 	.word	0xffffffff
	.align		4
        /*0008*/ 	.word	0x00000000
	.align		4
        /*000c*/ 	.word	0xfffffffe
	.align		4
        /*0010*/ 	.word	0x00000000
	.align		4
        /*0014*/ 	.word	0xfffffffd
	.align		4
        /*0018*/ 	.word	0x00000000
	.align		4
        /*001c*/ 	.word	0xfffffffc


//--------------------- .text.triton_poi_fused_add_hardtanh_mul_0 --------------------------
	.section	.text.triton_poi_fused_add_hardtanh_mul_0,"ax",@progbits
	.align	128
        .global         triton_poi_fused_add_hardtanh_mul_0
        .type           triton_poi_fused_add_hardtanh_mul_0,@function
        .size           triton_poi_fused_add_hardtanh_mul_0,(.L_x_3 - triton_poi_fused_add_hardtanh_mul_0)
        .other          triton_poi_fused_add_hardtanh_mul_0,@"STO_CUDA_ENTRY STV_DEFAULT"
triton_poi_fused_add_hardtanh_mul_0:
.text.triton_poi_fused_add_hardtanh_mul_0:
[----:B------:R-:W0:Y:S02]  /*0000*/  LDC R1, c[0x0][0x28] ;  /* 0x00000a00ff017b82 */ /* 0x000e240000000800 */
[----:B------:R-:W1:Y:S01]  /*0010*/  S2R R0, SR_TID.X ;  /* 0x0000000000007919 */ /* 0x000e620000002100 */
[----:B------:R-:W2:Y:S01]  /*0020*/  LDC.64 R4, c[0x0][0x218] ;  /* 0x00008600ff047b82 */ /* 0x000ea20000000a00 */
[----:B------:R-:W-:Y:S01]  /*0030*/  ULDC.64 UR4, c[0x0][0x208] ;  /* 0x0000820000047ab9 */ /* 0x000fe20000000a00 */
[----:B------:R-:W-:Y:S01]  /*0040*/  BSSY B0, `(.L_x_0) ;  /* 0x000000b000007945 */ /* 0x000fe20003800000 */
[----:B------:R-:W3:Y:S01]  /*0050*/  S2R R7, SR_CTAID.X ;  /* 0x0000000000077919 */ /* 0x000ee20000002500 */
[----:B------:R-:W-:Y:S01]  /*0060*/  CS2R R2, SRZ ;  /* 0x0000000000027805 */ /* 0x000fe2000001ff00 */
[----:B-1----:R-:W-:-:S05]  /*0070*/  IMAD.SHL.U32 R0, R0, 0x2, RZ ;  /* 0x0000000200007824 */ /* 0x002fca00078e00ff */
[----:B------:R-:W-:-:S05]  /*0080*/  LOP3.LUT R0, R0, 0xfe, RZ, 0xc0, !PT ;  /* 0x000000fe00007812 */ /* 0x000fca00078ec0ff */
[----:B---3--:R-:W-:-:S05]  /*0090*/  IMAD R7, R7, 0x100, R0 ;  /* 0x0000010007077824 */ /* 0x008fca00078e0200 */
[----:B------:R-:W-:-:S13]  /*00a0*/  ISETP.GE.AND P0, PT, R7, 0x100, PT ;  /* 0x000001000700780c */ /* 0x000fda0003f06270 */
[----:B--2---:R-:W-:Y:S05]  /*00b0*/  @P0 BRA `(.L_x_1) ;  /* 0x00000000000c0947 */ /* 0x004fea0003800000 */
[----:B------:R-:W1:Y:S02]  /*00c0*/  LDC.64 R2, c[0x0][0x210] ;  /* 0x00008400ff027b82 */ /* 0x000e640000000a00 */
[----:B-1----:R-:W-:-:S06]  /*00d0*/  IMAD.WIDE R2, R7, 0x4, R2 ;  /* 0x0000000407027825 */ /* 0x002fcc00078e0202 */
[----:B------:R-:W5:Y:S02]  /*00e0*/  LDG.E.64 R2, desc[UR4][R2.64] ;  /* 0x0000000402027981 */ /* 0x000f64000c1e1b00 */
.L_x_1:
[----:B------:R-:W-:Y:S05]  /*00f0*/  BSYNC B0 ;  /* 0x0000000000007941 */ /* 0x000fea0003800000 */
.L_x_0:
[----:B-----5:R-:W-:Y:S01]  /*0100*/  FADD R2, R2, 3 ;  /* 0x4040000002027421 */ /* 0x020fe20000000000 */
[----:B------:R-:W-:-:S04]  /*0110*/  FADD R3, R3, 3 ;  /* 0x4040000003037421 */ /* 0x000fc80000000000 */
[C---:B------:R-:W-:Y:S02]  /*0120*/  FSETP.GTU.AND P1, PT, R2.reuse, RZ, PT ;  /* 0x000000ff0200720b */ /* 0x040fe40003f2c000 */
[C---:B------:R-:W-:Y:S02]  /*0130*/  FSETP.GTU.AND P2, PT, R3.reuse, RZ, PT ;  /* 0x000000ff0300720b */ /* 0x040fe40003f4c000 */
[----:B------:R-:W-:Y:S02]  /*0140*/  FSEL R2, R2, RZ, P1 ;  /* 0x000000ff02027208 */ /* 0x000fe40000800000 */
[----:B------:R-:W-:Y:S02]  /*0150*/  FSEL R3, R3, RZ, P2 ;  /* 0x000000ff03037208 */ /* 0x000fe40001000000 */
[C---:B------:R-:W-:Y:S01]  /*0160*/  FSETP.GEU.AND P3, PT, R2.reuse, 6, PT ;  /* 0x40c000000200780b */ /* 0x040fe20003f6e000 */
[C---:B------:R-:W-:Y:S01]  /*0170*/  FMUL R8, R2.reuse, 0.16666667163372039795 ;  /* 0x3e2aaaab02087820 */ /* 0x040fe20000400000 */
[C---:B------:R-:W-:Y:S01]  /*0180*/  FSETP.GEU.AND P4, PT, R3.reuse, 6, PT ;  /* 0x40c000000300780b */ /* 0x040fe20003f8e000 */
[----:B------:R-:W-:Y:S01]  /*0190*/  FMUL R9, R3, 0.16666667163372039795 ;  /* 0x3e2aaaab03097820 */ /* 0x000fe20000400000 */
[----:B------:R-:W-:-:S02]  /*01a0*/  FSETP.NAN.AND P1, PT, R2, R2, PT ;  /* 0x000000020200720b */ /* 0x000fc40003f28000 */
[----:B------:R-:W-:Y:S01]  /*01b0*/  FSETP.NAN.AND P2, PT, R3, R3, PT ;  /* 0x000000030300720b */ /* 0x000fe20003f48000 */
[----:B------:R-:W-:-:S06]  /*01c0*/  IMAD.WIDE R2, R7, 0x4, R4 ;  /* 0x0000000407027825 */ /* 0x000fcc00078e0204 */
[----:B------:R-:W-:Y:S02]  /*01d0*/  @P3 SEL R8, R8, 0x3f800000, P1 ;  /* 0x3f80000008083807 */ /* 0x000fe40000800000 */
[----:B------:R-:W-:Y:S01]  /*01e0*/  @P4 SEL R9, R9, 0x3f800000, P2 ;  /* 0x3f80000009094807 */ /* 0x000fe20001000000 */
[----:B------:R-:W-:Y:S06]  /*01f0*/  @P0 EXIT ;  /* 0x000000000000094d */ /* 0x000fec0003800000 */
[----:B------:R-:W-:Y:S01]  /*0200*/  STG.E.64 desc[UR4][R2.64], R8 ;  /* 0x0000000802007986 */ /* 0x000fe2000c101b04 */
[----:B------:R-:W-:Y:S05]  /*0210*/  EXIT ;  /* 0x000000000000794d */ /* 0x000fea0003800000 */
.L_x_2:
[----:B------:R-:W-:-:S00]  /*0220*/  BRA `(.L_x_2) ;  /* 0xfffffffc00fc7947 */ /* 0x000fc0000383ffff */
[----:B------:R-:W-:-:S00]  /*0230*/  NOP ;  /* 0x0000000000007918 */ /* 0x000fc00000000000 */
        /* <DEDUP_REMOVED lines=12> */
.L_x_3:


//--------------------- .nv.constant0.triton_poi_fused_add_hardtanh_mul_0 --------------------------
	.section	.nv.constant0.triton_poi_fused_add_hardtanh_mul_0,"a",@progbits
	.sectionflags	@""
	.align	4
.nv.constant0.triton_poi_fused_add_hardtanh_mul_0:
	.zero		548
